//
// Generated by NVIDIA NVVM Compiler
//
// Compiler Build ID: CL-36424714
// Cuda compilation tools, release 13.0, V13.0.88
// Based on NVVM 20.0.0
//

.version 9.0
.target sm_100
.address_size 64

	// .globl	_Z6vecAddPiS_S_

.visible .entry _Z6vecAddPiS_S_(
	.param .u64 .ptr .align 1 _Z6vecAddPiS_S__param_0,
	.param .u64 .ptr .align 1 _Z6vecAddPiS_S__param_1,
	.param .u64 .ptr .align 1 _Z6vecAddPiS_S__param_2
)
{
	.reg .b32 	%r<6>;
	.reg .b64 	%rd<8>;

	ld.param.u64 	%rd1, [_Z6vecAddPiS_S__param_0];
	ld.param.u64 	%rd2, [_Z6vecAddPiS_S__param_2];
	cvta.to.global.u64 	%rd3, %rd2;
	cvta.to.global.u64 	%rd4, %rd1;
	mov.u32 	%r1, %ctaid.x;
	mov.u32 	%r2, %ntid.x;
	mov.u32 	%r3, %tid.x;
	mad.lo.s32 	%r4, %r1, %r2, %r3;
	mul.wide.s32 	%rd5, %r4, 4;
	add.s64 	%rd6, %rd4, %rd5;
	ld.global.u32 	%r5, [%rd6];
	add.s64 	%rd7, %rd3, %rd5;
	st.global.u32 	[%rd7], %r5;
	ret;

}


// ===== COMPILED SASS (sm_100) =====

	.target	sm_100

	.elftype	@"ET_EXEC"


//--------------------- .note.nv.tkinfo           --------------------------
	.section	.note.nv.tkinfo,"",@"SHT_NOTE"
	.sectionflags	@"SHF_NOTE_NV_TKINFO"
	.tkinfo
        /*0018*/ 	.word	0x00000002
        /*0030*/ 	.string	""
        /*0030*/ 	.string	"ptxas"
        /*0030*/ 	.string	"Cuda compilation tools, release 13.0, V13.0.88"
        /*0030*/ 	.string	"Build cuda_13.0.r13.0/compiler.36424714_0"
        /*0030*/ 	.string	"-arch sm_100 -m 64 "



//--------------------- .note.nv.cuinfo           --------------------------
	.section	.note.nv.cuinfo,"",@"SHT_NOTE"
	.sectionflags	@"SHF_NOTE_NV_CUINFO"
        /*0018*/ 	.short	0x0002
        /*001a*/ 	.short	0x0064
        /*001c*/ 	.short	0x0082
	.zero		2


//--------------------- .nv.info                  --------------------------
	.section	.nv.info,"",@"SHT_CUDA_INFO"
	.align	4


	//----- nvinfo : EIATTR_REGCOUNT
	.align		4
        /*0000*/ 	.byte	0x04, 0x2f
        /*0002*/ 	.short	(.L_1 - .L_0)
	.align		4
.L_0:
        /*0004*/ 	.word	index@(_Z6vecAddPiS_S_)
        /*0008*/ 	.word	0x0000000a


	//----- nvinfo : EIATTR_FRAME_SIZE
	.align		4
.L_1:
        /*000c*/ 	.byte	0x04, 0x11
        /*000e*/ 	.short	(.L_3 - .L_2)
	.align		4
.L_2:
        /*0010*/ 	.word	index@(_Z6vecAddPiS_S_)
        /*0014*/ 	.word	0x00000000


	//----- nvinfo : EIATTR_MIN_STACK_SIZE
	.align		4
.L_3:
        /*0018*/ 	.byte	0x04, 0x12
        /*001a*/ 	.short	(.L_5 - .L_4)
	.align		4
.L_4:
        /*001c*/ 	.word	index@(_Z6vecAddPiS_S_)
        /*0020*/ 	.word	0x00000000
.L_5:


//--------------------- .nv.compat                --------------------------
	.section	.nv.compat,"",@"SHT_CUDA_COMPAT_INFO"
	.align	4
        /*0000*/ 	.byte	0x02, 0x09, 0x00, 0x00, 0x02, 0x02, 0x01, 0x00, 0x02, 0x05, 0x05, 0x00, 0x03, 0x07, 0x01, 0x01
        /*0010*/ 	.byte	0x02, 0x03, 0x00, 0x00, 0x02, 0x06, 0x01, 0x00, 0x04, 0x0b, 0x08, 0x00, 0x09, 0x00, 0x00, 0x00
        /*0020*/ 	.byte	0x00, 0x00, 0x00, 0x00


//--------------------- .nv.info._Z6vecAddPiS_S_  --------------------------
	.section	.nv.info._Z6vecAddPiS_S_,"",@"SHT_CUDA_INFO"
	.sectionflags	@""
	.align	4


	//----- nvinfo : EIATTR_CUDA_API_VERSION
	.align		4
        /*0000*/ 	.byte	0x04, 0x37
        /*0002*/ 	.short	(.L_7 - .L_6)
.L_6:
        /*0004*/ 	.word	0x00000082


	//----- nvinfo : EIATTR_KPARAM_INFO
	.align		4
.L_7:
        /*0008*/ 	.byte	0x04, 0x17
        /*000a*/ 	.short	(.L_9 - .L_8)
.L_8:
        /*000c*/ 	.word	0x00000000
        /*0010*/ 	.short	0x0002
        /*0012*/ 	.short	0x0010
        /*0014*/ 	.byte	0x00, 0xf5, 0x21, 0x00


	//----- nvinfo : EIATTR_KPARAM_INFO
	.align		4
.L_9:
        /*0018*/ 	.byte	0x04, 0x17
        /*001a*/ 	.short	(.L_11 - .L_10)
.L_10:
        /*001c*/ 	.word	0x00000000
        /*0020*/ 	.short	0x0001
        /*0022*/ 	.short	0x0008
        /*0024*/ 	.byte	0x00, 0xf5, 0x21, 0x00


	//----- nvinfo : EIATTR_KPARAM_INFO
	.align		4
.L_11:
        /*0028*/ 	.byte	0x04, 0x17
        /*002a*/ 	.short	(.L_13 - .L_12)
.L_12:
        /*002c*/ 	.word	0x00000000
        /*0030*/ 	.short	0x0000
        /*0032*/ 	.short	0x0000
        /*0034*/ 	.byte	0x00, 0xf5, 0x21, 0x00


	//----- nvinfo : EIATTR_SPARSE_MMA_MASK
	.align		4
.L_13:
        /*0038*/ 	.byte	0x03, 0x50
        /*003a*/ 	.short	0x0000


	//----- nvinfo : EIATTR_MAXREG_COUNT
	.align		4
        /*003c*/ 	.byte	0x03, 0x1b
        /*003e*/ 	.short	0x00ff


	//----- nvinfo : EIATTR_MERCURY_ISA_VERSION
	.align		4
        /*0040*/ 	.byte	0x03, 0x5f
        /*0042*/ 	.short	0x0101


	//----- nvinfo : EIATTR_VRC_CTA_INIT_COUNT
	.align		4
        /*0044*/ 	.byte	0x02, 0x4a
	.zero		1
	.zero		1


	//----- nvinfo : EIATTR_EXIT_INSTR_OFFSETS
	.align		4
        /*0048*/ 	.byte	0x04, 0x1c
        /*004a*/ 	.short	(.L_15 - .L_14)


	//   ....[0]....
.L_14:
        /*004c*/ 	.word	0x000000c0


	//----- nvinfo : EIATTR_CBANK_PARAM_SIZE
	.align		4
.L_15:
        /*0050*/ 	.byte	0x03, 0x19
        /*0052*/ 	.short	0x0018


	//----- nvinfo : EIATTR_PARAM_CBANK
	.align		4
        /*0054*/ 	.byte	0x04, 0x0a
        /*0056*/ 	.short	(.L_17 - .L_16)
	.align		4
.L_16:
        /*0058*/ 	.word	index@(.nv.constant0._Z6vecAddPiS_S_)
        /*005c*/ 	.short	0x0380
        /*005e*/ 	.short	0x0018


	//----- nvinfo : EIATTR_SW_WAR
	.align		4
.L_17:
        /*0060*/ 	.byte	0x04, 0x36
        /*0062*/ 	.short	(.L_19 - .L_18)
.L_18:
        /*0064*/ 	.word	0x00000008
.L_19:


//--------------------- .nv.callgraph             --------------------------
	.section	.nv.callgraph,"",@"SHT_CUDA_CALLGRAPH"
	.align	4
	.sectionentsize	8
	.align		4
        /*0000*/ 	.word	0x00000000
	.align		4
        /*0004*/ 	.word	0xffffffff
	.align		4
        /*0008*/ 	.word	0x00000000
	.align		4
        /*000c*/ 	.word	0xfffffffe
	.align		4
        /*0010*/ 	.word	0x00000000
	.align		4
        /*0014*/ 	.word	0xfffffffd
	.align		4
        /*0018*/ 	.word	0x00000000
	.align		4
        /*001c*/ 	.word	0xfffffffc


//--------------------- .text._Z6vecAddPiS_S_     --------------------------
	.section	.text._Z6vecAddPiS_S_,"ax",@progbits
	.align	128
        .global         _Z6vecAddPiS_S_
        .type           _Z6vecAddPiS_S_,@function
        .size           _Z6vecAddPiS_S_,(.L_x_1 - _Z6vecAddPiS_S_)
        .other          _Z6vecAddPiS_S_,@"STO_CUDA_ENTRY STV_DEFAULT"
_Z6vecAddPiS_S_:
.text._Z6vecAddPiS_S_:
[----:B------:R-:W-:Y:S01]  /*0000*/  LDC R1, c[0x0][0x37c] ;  /* 0x0000df00ff017b82 */ /* 0x000fe20000000800 */
[----:B------:R-:W0:Y:S07]  /*0010*/  S2R R0, SR_TID.X ;  /* 0x0000000000007919 */ /* 0x000e2e0000002100 */
[----:B------:R-:W0:Y:S01]  /*0020*/  S2UR UR6, SR_CTAID.X ;  /* 0x00000000000679c3 */ /* 0x000e220000002500 */
[----:B------:R-:W1:Y:S07]  /*0030*/  LDCU.64 UR4, c[0x0][0x358] ;  /* 0x00006b00ff0477ac */ /* 0x000e6e0008000a00 */
[----:B------:R-:W0:Y:S08]  /*0040*/  LDC R7, c[0x0][0x360] ;  /* 0x0000d800ff077b82 */ /* 0x000e300000000800 */
[----:B------:R-:W2:Y:S08]  /*0050*/  LDC.64 R2, c[0x0][0x380] ;  /* 0x0000e000ff027b82 */ /* 0x000eb00000000a00 */
[----:B------:R-:W3:Y:S01]  /*0060*/  LDC.64 R4, c[0x0][0x390] ;  /* 0x0000e400ff047b82 */ /* 0x000ee20000000a00 */
[----:B0-----:R-:W-:-:S04]  /*0070*/  IMAD R7, R7, UR6, R0 ;  /* 0x0000000607077c24 */ /* 0x001fc8000f8e0200 */
[----:B--2---:R-:W-:-:S06]  /*0080*/  IMAD.WIDE R2, R7, 0x4, R2 ;  /* 0x0000000407027825 */ /* 0x004fcc00078e0202 */
[----:B-1----:R-:W2:Y:S01]  /*0090*/  LDG.E R3, desc[UR4][R2.64] ;  /* 0x0000000402037981 */ /* 0x002ea2000c1e1900 */
[----:B---3--:R-:W-:-:S05]  /*00a0*/  IMAD.WIDE R4, R7, 0x4, R4 ;  /* 0x0000000407047825 */ /* 0x008fca00078e0204 */
[----:B--2---:R-:W-:Y:S01]  /*00b0*/  STG.E desc[UR4][R4.64], R3 ;  /* 0x0000000304007986 */ /* 0x004fe2000c101904 */
[----:B------:R-:W-:Y:S05]  /*00c0*/  EXIT ;  /* 0x000000000000794d */ /* 0x000fea0003800000 */
.L_x_0:
[----:B------:R-:W-:-:S00]  /*00d0*/  BRA `(.L_x_0) ;  /* 0xfffffffc00fc7947 */ /* 0x000fc0000383ffff */
[----:B------:R-:W-:-:S00]  /*00e0*/  NOP ;  /* 0x0000000000007918 */ /* 0x000fc00000000000 */
        /* <DEDUP_REMOVED lines=9> */
.L_x_1:


//--------------------- .nv.shared.reserved.0     --------------------------
	.section	.nv.shared.reserved.0,"aw",@nobits
	.weak		__nv_reservedSMEM_offset_0_alias
	.size		__nv_reservedSMEM_offset_0_alias, 0, 64
	.other		__nv_reservedSMEM_offset_0_alias,@"STO_CUDA_RESERVED_SHARED STV_DEFAULT"
__nv_reservedSMEM_offset_0_alias:
	.zero		0
	.zero		64


//--------------------- .nv.constant0._Z6vecAddPiS_S_ --------------------------
	.section	.nv.constant0._Z6vecAddPiS_S_,"a",@progbits
	.sectionflags	@""
	.align	4
.nv.constant0._Z6vecAddPiS_S_:
	.zero		920


//--------------------- SYMBOLS --------------------------

	.type		.nv.reservedSmem.offset0,@object
	.size		.nv.reservedSmem.offset0,0x4
